//
// Generated by NVIDIA NVVM Compiler
//
// Compiler Build ID: CL-36424714
// Cuda compilation tools, release 13.0, V13.0.88
// Based on NVVM 20.0.0
//

.version 9.0
.target sm_100
.address_size 64

	// .globl	_Z13matrixSquaredPiS_

.visible .entry _Z13matrixSquaredPiS_(
	.param .u64 .ptr .align 1 _Z13matrixSquaredPiS__param_0,
	.param .u64 .ptr .align 1 _Z13matrixSquaredPiS__param_1
)
{
	.reg .pred 	%p<4>;
	.reg .b32 	%r<13>;
	.reg .b64 	%rd<8>;

	ld.param.u64 	%rd1, [_Z13matrixSquaredPiS__param_0];
	ld.param.u64 	%rd2, [_Z13matrixSquaredPiS__param_1];
	mov.u32 	%r2, %ctaid.x;
	mov.u32 	%r3, %ntid.x;
	mov.u32 	%r4, %tid.x;
	mad.lo.s32 	%r5, %r2, %r3, %r4;
	mov.u32 	%r6, %ctaid.y;
	mov.u32 	%r7, %ntid.y;
	mov.u32 	%r8, %tid.y;
	mad.lo.s32 	%r9, %r6, %r7, %r8;
	mad.lo.s32 	%r1, %r9, 100, %r5;
	setp.gt.s32 	%p1, %r5, 99;
	setp.gt.u32 	%p2, %r9, 99;
	or.pred  	%p3, %p1, %p2;
	@%p3 bra 	$L__BB0_2;
	cvta.to.global.u64 	%rd3, %rd1;
	cvta.to.global.u64 	%rd4, %rd2;
	mul.wide.s32 	%rd5, %r1, 4;
	add.s64 	%rd6, %rd3, %rd5;
	ld.global.u32 	%r11, [%rd6];
	mul.lo.s32 	%r12, %r11, %r11;
	add.s64 	%rd7, %rd4, %rd5;
	st.global.u32 	[%rd7], %r12;
$L__BB0_2:
	ret;

}


// ===== COMPILED SASS (sm_100) =====

	.target	sm_100

	.elftype	@"ET_EXEC"


//--------------------- .note.nv.tkinfo           --------------------------
	.section	.note.nv.tkinfo,"",@"SHT_NOTE"
	.sectionflags	@"SHF_NOTE_NV_TKINFO"
	.tkinfo
        /*0018*/ 	.word	0x00000002
        /*0030*/ 	.string	""
        /*0030*/ 	.string	"ptxas"
        /*0030*/ 	.string	"Cuda compilation tools, release 13.0, V13.0.88"
        /*0030*/ 	.string	"Build cuda_13.0.r13.0/compiler.36424714_0"
        /*0030*/ 	.string	"-arch sm_100 -m 64 "



//--------------------- .note.nv.cuinfo           --------------------------
	.section	.note.nv.cuinfo,"",@"SHT_NOTE"
	.sectionflags	@"SHF_NOTE_NV_CUINFO"
        /*0018*/ 	.short	0x0002
        /*001a*/ 	.short	0x0064
        /*001c*/ 	.short	0x0082
	.zero		2


//--------------------- .nv.info                  --------------------------
	.section	.nv.info,"",@"SHT_CUDA_INFO"
	.align	4


	//----- nvinfo : EIATTR_REGCOUNT
	.align		4
        /*0000*/ 	.byte	0x04, 0x2f
        /*0002*/ 	.short	(.L_1 - .L_0)
	.align		4
.L_0:
        /*0004*/ 	.word	index@(_Z13matrixSquaredPiS_)
        /*0008*/ 	.word	0x0000000a


	//----- nvinfo : EIATTR_FRAME_SIZE
	.align		4
.L_1:
        /*000c*/ 	.byte	0x04, 0x11
        /*000e*/ 	.short	(.L_3 - .L_2)
	.align		4
.L_2:
        /*0010*/ 	.word	index@(_Z13matrixSquaredPiS_)
        /*0014*/ 	.word	0x00000000


	//----- nvinfo : EIATTR_MIN_STACK_SIZE
	.align		4
.L_3:
        /*0018*/ 	.byte	0x04, 0x12
        /*001a*/ 	.short	(.L_5 - .L_4)
	.align		4
.L_4:
        /*001c*/ 	.word	index@(_Z13matrixSquaredPiS_)
        /*0020*/ 	.word	0x00000000
.L_5:


//--------------------- .nv.compat                --------------------------
	.section	.nv.compat,"",@"SHT_CUDA_COMPAT_INFO"
	.align	4
        /*0000*/ 	.byte	0x02, 0x09, 0x00, 0x00, 0x02, 0x02, 0x01, 0x00, 0x02, 0x05, 0x05, 0x00, 0x03, 0x07, 0x01, 0x01
        /*0010*/ 	.byte	0x02, 0x03, 0x00, 0x00, 0x02, 0x06, 0x01, 0x00, 0x04, 0x0b, 0x08, 0x00, 0x09, 0x00, 0x00, 0x00
        /*0020*/ 	.byte	0x00, 0x00, 0x00, 0x00


//--------------------- .nv.info._Z13matrixSquaredPiS_ --------------------------
	.section	.nv.info._Z13matrixSquaredPiS_,"",@"SHT_CUDA_INFO"
	.sectionflags	@""
	.align	4


	//----- nvinfo : EIATTR_CUDA_API_VERSION
	.align		4
        /*0000*/ 	.byte	0x04, 0x37
        /*0002*/ 	.short	(.L_7 - .L_6)
.L_6:
        /*0004*/ 	.word	0x00000082


	//----- nvinfo : EIATTR_KPARAM_INFO
	.align		4
.L_7:
        /*0008*/ 	.byte	0x04, 0x17
        /*000a*/ 	.short	(.L_9 - .L_8)
.L_8:
        /*000c*/ 	.word	0x00000000
        /*0010*/ 	.short	0x0001
        /*0012*/ 	.short	0x0008
        /*0014*/ 	.byte	0x00, 0xf5, 0x21, 0x00


	//----- nvinfo : EIATTR_KPARAM_INFO
	.align		4
.L_9:
        /*0018*/ 	.byte	0x04, 0x17
        /*001a*/ 	.short	(.L_11 - .L_10)
.L_10:
        /*001c*/ 	.word	0x00000000
        /*0020*/ 	.short	0x0000
        /*0022*/ 	.short	0x0000
        /*0024*/ 	.byte	0x00, 0xf5, 0x21, 0x00


	//----- nvinfo : EIATTR_SPARSE_MMA_MASK
	.align		4
.L_11:
        /*0028*/ 	.byte	0x03, 0x50
        /*002a*/ 	.short	0x0000


	//----- nvinfo : EIATTR_MAXREG_COUNT
	.align		4
        /*002c*/ 	.byte	0x03, 0x1b
        /*002e*/ 	.short	0x00ff


	//----- nvinfo : EIATTR_MERCURY_ISA_VERSION
	.align		4
        /*0030*/ 	.byte	0x03, 0x5f
        /*0032*/ 	.short	0x0101


	//----- nvinfo : EIATTR_VRC_CTA_INIT_COUNT
	.align		4
        /*0034*/ 	.byte	0x02, 0x4a
	.zero		1
	.zero		1


	//----- nvinfo : EIATTR_EXIT_INSTR_OFFSETS
	.align		4
        /*0038*/ 	.byte	0x04, 0x1c
        /*003a*/ 	.short	(.L_13 - .L_12)


	//   ....[0]....
.L_12:
        /*003c*/ 	.word	0x000000b0


	//   ....[1]....
        /*0040*/ 	.word	0x00000150


	//----- nvinfo : EIATTR_CBANK_PARAM_SIZE
	.align		4
.L_13:
        /*0044*/ 	.byte	0x03, 0x19
        /*0046*/ 	.short	0x0010


	//----- nvinfo : EIATTR_PARAM_CBANK
	.align		4
        /*0048*/ 	.byte	0x04, 0x0a
        /*004a*/ 	.short	(.L_15 - .L_14)
	.align		4
.L_14:
        /*004c*/ 	.word	index@(.nv.constant0._Z13matrixSquaredPiS_)
        /*0050*/ 	.short	0x0380
        /*0052*/ 	.short	0x0010


	//----- nvinfo : EIATTR_SW_WAR
	.align		4
.L_15:
        /*0054*/ 	.byte	0x04, 0x36
        /*0056*/ 	.short	(.L_17 - .L_16)
.L_16:
        /*0058*/ 	.word	0x00000008
.L_17:


//--------------------- .nv.callgraph             --------------------------
	.section	.nv.callgraph,"",@"SHT_CUDA_CALLGRAPH"
	.align	4
	.sectionentsize	8
	.align		4
        /*0000*/ 	.word	0x00000000
	.align		4
        /*0004*/ 	.word	0xffffffff
	.align		4
        /*0008*/ 	.word	0x00000000
	.align		4
        /*000c*/ 	.word	0xfffffffe
	.align		4
        /*0010*/ 	.word	0x00000000
	.align		4
        /*0014*/ 	.word	0xfffffffd
	.align		4
        /*0018*/ 	.word	0x00000000
	.align		4
        /*001c*/ 	.word	0xfffffffc


//--------------------- .text._Z13matrixSquaredPiS_ --------------------------
	.section	.text._Z13matrixSquaredPiS_,"ax",@progbits
	.align	128
        .global         _Z13matrixSquaredPiS_
        .type           _Z13matrixSquaredPiS_,@function
        .size           _Z13matrixSquaredPiS_,(.L_x_1 - _Z13matrixSquaredPiS_)
        .other          _Z13matrixSquaredPiS_,@"STO_CUDA_ENTRY STV_DEFAULT"
_Z13matrixSquaredPiS_:
.text._Z13matrixSquaredPiS_:
[----:B------:R-:W-:Y:S01]  /*0000*/  LDC R1, c[0x0][0x37c] ;  /* 0x0000df00ff017b82 */ /* 0x000fe20000000800 */
[----:B------:R-:W0:Y:S07]  /*0010*/  S2R R2, SR_TID.Y ;  /* 0x0000000000027919 */ /* 0x000e2e0000002200 */
[----:B------:R-:W1:Y:S01]  /*0020*/  LDC R0, c[0x0][0x360] ;  /* 0x0000d800ff007b82 */ /* 0x000e620000000800 */
[----:B------:R-:W1:Y:S07]  /*0030*/  S2R R3, SR_TID.X ;  /* 0x0000000000037919 */ /* 0x000e6e0000002100 */
[----:B------:R-:W0:Y:S08]  /*0040*/  S2UR UR5, SR_CTAID.Y ;  /* 0x00000000000579c3 */ /* 0x000e300000002600 */
[----:B------:R-:W0:Y:S08]  /*0050*/  LDC R5, c[0x0][0x364] ;  /* 0x0000d900ff057b82 */ /* 0x000e300000000800 */
[----:B------:R-:W1:Y:S01]  /*0060*/  S2UR UR4, SR_CTAID.X ;  /* 0x00000000000479c3 */ /* 0x000e620000002500 */
[----:B0-----:R-:W-:-:S05]  /*0070*/  IMAD R5, R5, UR5, R2 ;  /* 0x0000000505057c24 */ /* 0x001fca000f8e0202 */
[----:B------:R-:W-:Y:S01]  /*0080*/  ISETP.GT.U32.AND P0, PT, R5, 0x63, PT ;  /* 0x000000630500780c */ /* 0x000fe20003f04070 */
[----:B-1----:R-:W-:-:S05]  /*0090*/  IMAD R0, R0, UR4, R3 ;  /* 0x0000000400007c24 */ /* 0x002fca000f8e0203 */
[----:B------:R-:W-:-:S13]  /*00a0*/  ISETP.GT.OR P0, PT, R0, 0x63, P0 ;  /* 0x000000630000780c */ /* 0x000fda0000704670 */
[----:B------:R-:W-:Y:S05]  /*00b0*/  @P0 EXIT ;  /* 0x000000000000094d */ /* 0x000fea0003800000 */
[----:B------:R-:W0:Y:S01]  /*00c0*/  LDC.64 R2, c[0x0][0x380] ;  /* 0x0000e000ff027b82 */ /* 0x000e220000000a00 */
[----:B------:R-:W1:Y:S01]  /*00d0*/  LDCU.64 UR4, c[0x0][0x358] ;  /* 0x00006b00ff0477ac */ /* 0x000e620008000a00 */
[----:B------:R-:W-:-:S06]  /*00e0*/  IMAD R7, R5, 0x64, R0 ;  /* 0x0000006405077824 */ /* 0x000fcc00078e0200 */
[----:B------:R-:W2:Y:S01]  /*00f0*/  LDC.64 R4, c[0x0][0x388] ;  /* 0x0000e200ff047b82 */ /* 0x000ea20000000a00 */
[----:B0-----:R-:W-:-:S06]  /*0100*/  IMAD.WIDE R2, R7, 0x4, R2 ;  /* 0x0000000407027825 */ /* 0x001fcc00078e0202 */
[----:B-1----:R-:W3:Y:S01]  /*0110*/  LDG.E R2, desc[UR4][R2.64] ;  /* 0x0000000402027981 */ /* 0x002ee2000c1e1900 */
[----:B--2---:R-:W-:-:S04]  /*0120*/  IMAD.WIDE R4, R7, 0x4, R4 ;  /* 0x0000000407047825 */ /* 0x004fc800078e0204 */
[----:B---3--:R-:W-:-:S05]  /*0130*/  IMAD R7, R2, R2, RZ ;  /* 0x0000000202077224 */ /* 0x008fca00078e02ff */
[----:B------:R-:W-:Y:S01]  /*0140*/  STG.E desc[UR4][R4.64], R7 ;  /* 0x0000000704007986 */ /* 0x000fe2000c101904 */
[----:B------:R-:W-:Y:S05]  /*0150*/  EXIT ;  /* 0x000000000000794d */ /* 0x000fea0003800000 */
.L_x_0:
[----:B------:R-:W-:-:S00]  /*0160*/  BRA `(.L_x_0) ;  /* 0xfffffffc00fc7947 */ /* 0x000fc0000383ffff */
[----:B------:R-:W-:-:S00]  /*0170*/  NOP ;  /* 0x0000000000007918 */ /* 0x000fc00000000000 */
        /* <DEDUP_REMOVED lines=8> */
.L_x_1:


//--------------------- .nv.shared.reserved.0     --------------------------
	.section	.nv.shared.reserved.0,"aw",@nobits
	.weak		__nv_reservedSMEM_offset_0_alias
	.size		__nv_reservedSMEM_offset_0_alias, 0, 64
	.other		__nv_reservedSMEM_offset_0_alias,@"STO_CUDA_RESERVED_SHARED STV_DEFAULT"
__nv_reservedSMEM_offset_0_alias:
	.zero		0
	.zero		64


//--------------------- .nv.constant0._Z13matrixSquaredPiS_ --------------------------
	.section	.nv.constant0._Z13matrixSquaredPiS_,"a",@progbits
	.sectionflags	@""
	.align	4
.nv.constant0._Z13matrixSquaredPiS_:
	.zero		912


//--------------------- SYMBOLS --------------------------

	.type		.nv.reservedSmem.offset0,@object
	.size		.nv.reservedSmem.offset0,0x4
